//
// Generated by NVIDIA NVVM Compiler
//
// Compiler Build ID: CL-36424714
// Cuda compilation tools, release 13.0, V13.0.88
// Based on NVVM 20.0.0
//

.version 9.0
.target sm_100
.address_size 64

	// .globl	_Z6matAddPfS_S_

.visible .entry _Z6matAddPfS_S_(
	.param .u64 .ptr .align 1 _Z6matAddPfS_S__param_0,
	.param .u64 .ptr .align 1 _Z6matAddPfS_S__param_1,
	.param .u64 .ptr .align 1 _Z6matAddPfS_S__param_2
)
{
	.reg .b32 	%r<11>;
	.reg .b32 	%f<5>;
	.reg .b64 	%rd<11>;

	ld.param.u64 	%rd1, [_Z6matAddPfS_S__param_0];
	ld.param.u64 	%rd2, [_Z6matAddPfS_S__param_1];
	ld.param.u64 	%rd3, [_Z6matAddPfS_S__param_2];
	cvta.to.global.u64 	%rd4, %rd3;
	cvta.to.global.u64 	%rd5, %rd2;
	cvta.to.global.u64 	%rd6, %rd1;
	mov.u32 	%r1, %ntid.x;
	mov.u32 	%r2, %ctaid.x;
	mov.u32 	%r3, %tid.x;
	mad.lo.s32 	%r4, %r1, %r2, %r3;
	mov.u32 	%r5, %ntid.y;
	mov.u32 	%r6, %ctaid.y;
	mov.u32 	%r7, %tid.y;
	mad.lo.s32 	%r8, %r5, %r6, %r7;
	mad.lo.s32 	%r9, %r4, 100, %r8;
	mul.wide.s32 	%rd7, %r9, 4;
	add.s64 	%rd8, %rd6, %rd7;
	ld.global.f32 	%f1, [%rd8];
	add.s64 	%rd9, %rd5, %rd7;
	ld.global.f32 	%f2, [%rd9];
	add.f32 	%f3, %f1, %f2;
	cvt.rzi.s32.f32 	%r10, %f3;
	cvt.rn.f32.s32 	%f4, %r10;
	add.s64 	%rd10, %rd4, %rd7;
	st.global.f32 	[%rd10], %f4;
	ret;

}


// ===== COMPILED SASS (sm_100) =====

	.target	sm_100

	.elftype	@"ET_EXEC"


//--------------------- .note.nv.tkinfo           --------------------------
	.section	.note.nv.tkinfo,"",@"SHT_NOTE"
	.sectionflags	@"SHF_NOTE_NV_TKINFO"
	.tkinfo
        /*0018*/ 	.word	0x00000002
        /*0030*/ 	.string	""
        /*0030*/ 	.string	"ptxas"
        /*0030*/ 	.string	"Cuda compilation tools, release 13.0, V13.0.88"
        /*0030*/ 	.string	"Build cuda_13.0.r13.0/compiler.36424714_0"
        /*0030*/ 	.string	"-arch sm_100 -m 64 "



//--------------------- .note.nv.cuinfo           --------------------------
	.section	.note.nv.cuinfo,"",@"SHT_NOTE"
	.sectionflags	@"SHF_NOTE_NV_CUINFO"
        /*0018*/ 	.short	0x0002
        /*001a*/ 	.short	0x0064
        /*001c*/ 	.short	0x0082
	.zero		2


//--------------------- .nv.info                  --------------------------
	.section	.nv.info,"",@"SHT_CUDA_INFO"
	.align	4


	//----- nvinfo : EIATTR_REGCOUNT
	.align		4
        /*0000*/ 	.byte	0x04, 0x2f
        /*0002*/ 	.short	(.L_1 - .L_0)
	.align		4
.L_0:
        /*0004*/ 	.word	index@(_Z6matAddPfS_S_)
        /*0008*/ 	.word	0x0000000c


	//----- nvinfo : EIATTR_FRAME_SIZE
	.align		4
.L_1:
        /*000c*/ 	.byte	0x04, 0x11
        /*000e*/ 	.short	(.L_3 - .L_2)
	.align		4
.L_2:
        /*0010*/ 	.word	index@(_Z6matAddPfS_S_)
        /*0014*/ 	.word	0x00000000


	//----- nvinfo : EIATTR_MIN_STACK_SIZE
	.align		4
.L_3:
        /*0018*/ 	.byte	0x04, 0x12
        /*001a*/ 	.short	(.L_5 - .L_4)
	.align		4
.L_4:
        /*001c*/ 	.word	index@(_Z6matAddPfS_S_)
        /*0020*/ 	.word	0x00000000
.L_5:


//--------------------- .nv.compat                --------------------------
	.section	.nv.compat,"",@"SHT_CUDA_COMPAT_INFO"
	.align	4
        /*0000*/ 	.byte	0x02, 0x09, 0x00, 0x00, 0x02, 0x02, 0x01, 0x00, 0x02, 0x05, 0x05, 0x00, 0x03, 0x07, 0x01, 0x01
        /*0010*/ 	.byte	0x02, 0x03, 0x00, 0x00, 0x02, 0x06, 0x01, 0x00, 0x04, 0x0b, 0x08, 0x00, 0x09, 0x00, 0x00, 0x00
        /*0020*/ 	.byte	0x00, 0x00, 0x00, 0x00


//--------------------- .nv.info._Z6matAddPfS_S_  --------------------------
	.section	.nv.info._Z6matAddPfS_S_,"",@"SHT_CUDA_INFO"
	.sectionflags	@""
	.align	4


	//----- nvinfo : EIATTR_CUDA_API_VERSION
	.align		4
        /*0000*/ 	.byte	0x04, 0x37
        /*0002*/ 	.short	(.L_7 - .L_6)
.L_6:
        /*0004*/ 	.word	0x00000082


	//----- nvinfo : EIATTR_KPARAM_INFO
	.align		4
.L_7:
        /*0008*/ 	.byte	0x04, 0x17
        /*000a*/ 	.short	(.L_9 - .L_8)
.L_8:
        /*000c*/ 	.word	0x00000000
        /*0010*/ 	.short	0x0002
        /*0012*/ 	.short	0x0010
        /*0014*/ 	.byte	0x00, 0xf5, 0x21, 0x00


	//----- nvinfo : EIATTR_KPARAM_INFO
	.align		4
.L_9:
        /*0018*/ 	.byte	0x04, 0x17
        /*001a*/ 	.short	(.L_11 - .L_10)
.L_10:
        /*001c*/ 	.word	0x00000000
        /*0020*/ 	.short	0x0001
        /*0022*/ 	.short	0x0008
        /*0024*/ 	.byte	0x00, 0xf5, 0x21, 0x00


	//----- nvinfo : EIATTR_KPARAM_INFO
	.align		4
.L_11:
        /*0028*/ 	.byte	0x04, 0x17
        /*002a*/ 	.short	(.L_13 - .L_12)
.L_12:
        /*002c*/ 	.word	0x00000000
        /*0030*/ 	.short	0x0000
        /*0032*/ 	.short	0x0000
        /*0034*/ 	.byte	0x00, 0xf5, 0x21, 0x00


	//----- nvinfo : EIATTR_SPARSE_MMA_MASK
	.align		4
.L_13:
        /*0038*/ 	.byte	0x03, 0x50
        /*003a*/ 	.short	0x0000


	//----- nvinfo : EIATTR_MAXREG_COUNT
	.align		4
        /*003c*/ 	.byte	0x03, 0x1b
        /*003e*/ 	.short	0x00ff


	//----- nvinfo : EIATTR_MERCURY_ISA_VERSION
	.align		4
        /*0040*/ 	.byte	0x03, 0x5f
        /*0042*/ 	.short	0x0101


	//----- nvinfo : EIATTR_VRC_CTA_INIT_COUNT
	.align		4
        /*0044*/ 	.byte	0x02, 0x4a
	.zero		1
	.zero		1


	//----- nvinfo : EIATTR_EXIT_INSTR_OFFSETS
	.align		4
        /*0048*/ 	.byte	0x04, 0x1c
        /*004a*/ 	.short	(.L_15 - .L_14)


	//   ....[0]....
.L_14:
        /*004c*/ 	.word	0x00000170


	//----- nvinfo : EIATTR_CBANK_PARAM_SIZE
	.align		4
.L_15:
        /*0050*/ 	.byte	0x03, 0x19
        /*0052*/ 	.short	0x0018


	//----- nvinfo : EIATTR_PARAM_CBANK
	.align		4
        /*0054*/ 	.byte	0x04, 0x0a
        /*0056*/ 	.short	(.L_17 - .L_16)
	.align		4
.L_16:
        /*0058*/ 	.word	index@(.nv.constant0._Z6matAddPfS_S_)
        /*005c*/ 	.short	0x0380
        /*005e*/ 	.short	0x0018


	//----- nvinfo : EIATTR_SW_WAR
	.align		4
.L_17:
        /*0060*/ 	.byte	0x04, 0x36
        /*0062*/ 	.short	(.L_19 - .L_18)
.L_18:
        /*0064*/ 	.word	0x00000008
.L_19:


//--------------------- .nv.callgraph             --------------------------
	.section	.nv.callgraph,"",@"SHT_CUDA_CALLGRAPH"
	.align	4
	.sectionentsize	8
	.align		4
        /*0000*/ 	.word	0x00000000
	.align		4
        /*0004*/ 	.word	0xffffffff
	.align		4
        /*0008*/ 	.word	0x00000000
	.align		4
        /*000c*/ 	.word	0xfffffffe
	.align		4
        /*0010*/ 	.word	0x00000000
	.align		4
        /*0014*/ 	.word	0xfffffffd
	.align		4
        /*0018*/ 	.word	0x00000000
	.align		4
        /*001c*/ 	.word	0xfffffffc


//--------------------- .text._Z6matAddPfS_S_     --------------------------
	.section	.text._Z6matAddPfS_S_,"ax",@progbits
	.align	128
        .global         _Z6matAddPfS_S_
        .type           _Z6matAddPfS_S_,@function
        .size           _Z6matAddPfS_S_,(.L_x_1 - _Z6matAddPfS_S_)
        .other          _Z6matAddPfS_S_,@"STO_CUDA_ENTRY STV_DEFAULT"
_Z6matAddPfS_S_:
.text._Z6matAddPfS_S_:
[----:B------:R-:W-:Y:S01]  /*0000*/  LDC R1, c[0x0][0x37c] ;  /* 0x0000df00ff017b82 */ /* 0x000fe20000000800 */
[----:B------:R-:W0:Y:S01]  /*0010*/  S2R R0, SR_CTAID.X ;  /* 0x0000000000007919 */ /* 0x000e220000002500 */
[----:B------:R-:W0:Y:S06]  /*0020*/  LDCU UR6, c[0x0][0x360] ;  /* 0x00006c00ff0677ac */ /* 0x000e2c0008000800 */
[----:B------:R-:W1:Y:S01]  /*0030*/  LDC.64 R2, c[0x0][0x380] ;  /* 0x0000e000ff027b82 */ /* 0x000e620000000a00 */
[----:B------:R-:W0:Y:S01]  /*0040*/  S2R R7, SR_TID.X ;  /* 0x0000000000077919 */ /* 0x000e220000002100 */
[----:B------:R-:W2:Y:S01]  /*0050*/  LDCU UR7, c[0x0][0x364] ;  /* 0x00006c80ff0777ac */ /* 0x000ea20008000800 */
[----:B------:R-:W2:Y:S01]  /*0060*/  S2R R6, SR_CTAID.Y ;  /* 0x0000000000067919 */ /* 0x000ea20000002600 */
[----:B------:R-:W3:Y:S04]  /*0070*/  LDCU.64 UR4, c[0x0][0x358] ;  /* 0x00006b00ff0477ac */ /* 0x000ee80008000a00 */
[----:B------:R-:W4:Y:S01]  /*0080*/  LDC.64 R4, c[0x0][0x388] ;  /* 0x0000e200ff047b82 */ /* 0x000f220000000a00 */
[----:B------:R-:W2:Y:S01]  /*0090*/  S2R R9, SR_TID.Y ;  /* 0x0000000000097919 */ /* 0x000ea20000002200 */
[----:B0-----:R-:W-:-:S02]  /*00a0*/  IMAD R0, R0, UR6, R7 ;  /* 0x0000000600007c24 */ /* 0x001fc4000f8e0207 */
[----:B--2---:R-:W-:-:S04]  /*00b0*/  IMAD R7, R6, UR7, R9 ;  /* 0x0000000706077c24 */ /* 0x004fc8000f8e0209 */
[----:B------:R-:W-:Y:S02]  /*00c0*/  IMAD R9, R0, 0x64, R7 ;  /* 0x0000006400097824 */ /* 0x000fe400078e0207 */
[----:B------:R-:W0:Y:S02]  /*00d0*/  LDC.64 R6, c[0x0][0x390] ;  /* 0x0000e400ff067b82 */ /* 0x000e240000000a00 */
[----:B-1----:R-:W-:-:S04]  /*00e0*/  IMAD.WIDE R2, R9, 0x4, R2 ;  /* 0x0000000409027825 */ /* 0x002fc800078e0202 */
[C---:B----4-:R-:W-:Y:S02]  /*00f0*/  IMAD.WIDE R4, R9.reuse, 0x4, R4 ;  /* 0x0000000409047825 */ /* 0x050fe400078e0204 */
[----:B---3--:R-:W2:Y:S04]  /*0100*/  LDG.E R2, desc[UR4][R2.64] ;  /* 0x0000000402027981 */ /* 0x008ea8000c1e1900 */
[----:B------:R-:W2:Y:S01]  /*0110*/  LDG.E R5, desc[UR4][R4.64] ;  /* 0x0000000404057981 */ /* 0x000ea2000c1e1900 */
[----:B0-----:R-:W-:-:S04]  /*0120*/  IMAD.WIDE R6, R9, 0x4, R6 ;  /* 0x0000000409067825 */ /* 0x001fc800078e0206 */
[----:B--2---:R-:W-:-:S06]  /*0130*/  FADD R0, R2, R5 ;  /* 0x0000000502007221 */ /* 0x004fcc0000000000 */
[----:B------:R-:W0:Y:S02]  /*0140*/  F2I.TRUNC.NTZ R0, R0 ;  /* 0x0000000000007305 */ /* 0x000e24000020f100 */
[----:B0-----:R-:W-:-:S05]  /*0150*/  I2FP.F32.S32 R9, R0 ;  /* 0x0000000000097245 */ /* 0x001fca0000201400 */
[----:B------:R-:W-:Y:S01]  /*0160*/  STG.E desc[UR4][R6.64], R9 ;  /* 0x0000000906007986 */ /* 0x000fe2000c101904 */
[----:B------:R-:W-:Y:S05]  /*0170*/  EXIT ;  /* 0x000000000000794d */ /* 0x000fea0003800000 */
.L_x_0:
[----:B------:R-:W-:-:S00]  /*0180*/  BRA `(.L_x_0) ;  /* 0xfffffffc00fc7947 */ /* 0x000fc0000383ffff */
[----:B------:R-:W-:-:S00]  /*0190*/  NOP ;  /* 0x0000000000007918 */ /* 0x000fc00000000000 */
        /* <DEDUP_REMOVED lines=14> */
.L_x_1:


//--------------------- .nv.shared.reserved.0     --------------------------
	.section	.nv.shared.reserved.0,"aw",@nobits
	.weak		__nv_reservedSMEM_offset_0_alias
	.size		__nv_reservedSMEM_offset_0_alias, 0, 64
	.other		__nv_reservedSMEM_offset_0_alias,@"STO_CUDA_RESERVED_SHARED STV_DEFAULT"
__nv_reservedSMEM_offset_0_alias:
	.zero		0
	.zero		64


//--------------------- .nv.constant0._Z6matAddPfS_S_ --------------------------
	.section	.nv.constant0._Z6matAddPfS_S_,"a",@progbits
	.sectionflags	@""
	.align	4
.nv.constant0._Z6matAddPfS_S_:
	.zero		920


//--------------------- SYMBOLS --------------------------

	.type		.nv.reservedSmem.offset0,@object
	.size		.nv.reservedSmem.offset0,0x4
